//
// Generated by NVIDIA NVVM Compiler
//
// Compiler Build ID: CL-36424714
// Cuda compilation tools, release 13.0, V13.0.88
// Based on NVVM 20.0.0
//

.version 9.0
.target sm_100
.address_size 64


.entry _Z7acc_f32PKfS0_Pflllllllll(
	.param .u64 .ptr .align 1 _Z7acc_f32PKfS0_Pflllllllll_param_0,
	.param .u64 .ptr .align 1 _Z7acc_f32PKfS0_Pflllllllll_param_1,
	.param .u64 .ptr .align 1 _Z7acc_f32PKfS0_Pflllllllll_param_2,
	.param .u64 _Z7acc_f32PKfS0_Pflllllllll_param_3,
	.param .u64 _Z7acc_f32PKfS0_Pflllllllll_param_4,
	.param .u64 _Z7acc_f32PKfS0_Pflllllllll_param_5,
	.param .u64 _Z7acc_f32PKfS0_Pflllllllll_param_6,
	.param .u64 _Z7acc_f32PKfS0_Pflllllllll_param_7,
	.param .u64 _Z7acc_f32PKfS0_Pflllllllll_param_8,
	.param .u64 _Z7acc_f32PKfS0_Pflllllllll_param_9,
	.param .u64 _Z7acc_f32PKfS0_Pflllllllll_param_10,
	.param .u64 _Z7acc_f32PKfS0_Pflllllllll_param_11
)
{
	.reg .pred 	%p<14>;
	.reg .b32 	%r<14>;
	.reg .b32 	%f<6>;
	.reg .b64 	%rd<51>;

	ld.param.u64 	%rd15, [_Z7acc_f32PKfS0_Pflllllllll_param_0];
	ld.param.u64 	%rd16, [_Z7acc_f32PKfS0_Pflllllllll_param_1];
	ld.param.u64 	%rd17, [_Z7acc_f32PKfS0_Pflllllllll_param_2];
	ld.param.u64 	%rd26, [_Z7acc_f32PKfS0_Pflllllllll_param_3];
	ld.param.u64 	%rd18, [_Z7acc_f32PKfS0_Pflllllllll_param_4];
	ld.param.u64 	%rd19, [_Z7acc_f32PKfS0_Pflllllllll_param_5];
	ld.param.u64 	%rd20, [_Z7acc_f32PKfS0_Pflllllllll_param_6];
	ld.param.u64 	%rd21, [_Z7acc_f32PKfS0_Pflllllllll_param_7];
	ld.param.u64 	%rd22, [_Z7acc_f32PKfS0_Pflllllllll_param_8];
	ld.param.u64 	%rd23, [_Z7acc_f32PKfS0_Pflllllllll_param_9];
	ld.param.u64 	%rd24, [_Z7acc_f32PKfS0_Pflllllllll_param_10];
	ld.param.u64 	%rd25, [_Z7acc_f32PKfS0_Pflllllllll_param_11];
	mov.u32 	%r1, %ntid.x;
	mov.u32 	%r2, %ctaid.x;
	mov.u32 	%r3, %tid.x;
	mad.lo.s32 	%r4, %r1, %r2, %r3;
	cvt.u64.u32 	%rd1, %r4;
	setp.le.s64 	%p1, %rd26, %rd1;
	@%p1 bra 	$L__BB0_13;
	sub.s64 	%rd2, %rd1, %rd25;
	or.b64  	%rd27, %rd2, %rd24;
	and.b64  	%rd28, %rd27, -4294967296;
	setp.ne.s64 	%p2, %rd28, 0;
	@%p2 bra 	$L__BB0_3;
	cvt.u32.u64 	%r5, %rd24;
	cvt.u32.u64 	%r6, %rd2;
	div.u32 	%r7, %r6, %r5;
	cvt.u64.u32 	%rd48, %r7;
	bra.uni 	$L__BB0_4;
$L__BB0_3:
	div.s64 	%rd48, %rd2, %rd24;
$L__BB0_4:
	mul.lo.s64 	%rd29, %rd48, %rd24;
	sub.s64 	%rd6, %rd2, %rd29;
	or.b64  	%rd30, %rd6, %rd23;
	and.b64  	%rd31, %rd30, -4294967296;
	setp.ne.s64 	%p3, %rd31, 0;
	@%p3 bra 	$L__BB0_6;
	cvt.u32.u64 	%r8, %rd23;
	cvt.u32.u64 	%r9, %rd6;
	div.u32 	%r10, %r9, %r8;
	cvt.u64.u32 	%rd49, %r10;
	bra.uni 	$L__BB0_7;
$L__BB0_6:
	div.s64 	%rd49, %rd6, %rd23;
$L__BB0_7:
	mul.lo.s64 	%rd32, %rd49, %rd23;
	sub.s64 	%rd10, %rd6, %rd32;
	or.b64  	%rd33, %rd10, %rd22;
	and.b64  	%rd34, %rd33, -4294967296;
	setp.ne.s64 	%p4, %rd34, 0;
	@%p4 bra 	$L__BB0_9;
	cvt.u32.u64 	%r11, %rd22;
	cvt.u32.u64 	%r12, %rd10;
	div.u32 	%r13, %r12, %r11;
	cvt.u64.u32 	%rd50, %r13;
	bra.uni 	$L__BB0_10;
$L__BB0_9:
	div.s64 	%rd50, %rd10, %rd22;
$L__BB0_10:
	mul.lo.s64 	%rd35, %rd50, %rd22;
	sub.s64 	%rd14, %rd10, %rd35;
	cvta.to.global.u64 	%rd36, %rd15;
	shl.b64 	%rd37, %rd1, 2;
	add.s64 	%rd38, %rd36, %rd37;
	ld.global.f32 	%f5, [%rd38];
	setp.lt.s64 	%p5, %rd2, 0;
	setp.ge.s64 	%p6, %rd14, %rd18;
	setp.ge.s64 	%p7, %rd50, %rd19;
	or.pred  	%p8, %p7, %p6;
	or.pred  	%p9, %p5, %p8;
	setp.ge.s64 	%p10, %rd49, %rd20;
	or.pred  	%p11, %p9, %p10;
	setp.ge.s64 	%p12, %rd48, %rd21;
	or.pred  	%p13, %p12, %p11;
	@%p13 bra 	$L__BB0_12;
	mad.lo.s64 	%rd39, %rd48, %rd20, %rd49;
	mad.lo.s64 	%rd40, %rd39, %rd19, %rd50;
	mad.lo.s64 	%rd41, %rd40, %rd18, %rd14;
	cvta.to.global.u64 	%rd42, %rd16;
	shl.b64 	%rd43, %rd41, 2;
	add.s64 	%rd44, %rd42, %rd43;
	ld.global.f32 	%f4, [%rd44];
	add.f32 	%f5, %f5, %f4;
$L__BB0_12:
	cvta.to.global.u64 	%rd45, %rd17;
	add.s64 	%rd47, %rd45, %rd37;
	st.global.f32 	[%rd47], %f5;
$L__BB0_13:
	ret;

}


// ===== COMPILED SASS (sm_100) =====

	.target	sm_100

	.elftype	@"ET_EXEC"


//--------------------- .note.nv.tkinfo           --------------------------
	.section	.note.nv.tkinfo,"",@"SHT_NOTE"
	.sectionflags	@"SHF_NOTE_NV_TKINFO"
	.tkinfo
        /*0018*/ 	.word	0x00000002
        /*0030*/ 	.string	""
        /*0030*/ 	.string	"ptxas"
        /*0030*/ 	.string	"Cuda compilation tools, release 13.0, V13.0.88"
        /*0030*/ 	.string	"Build cuda_13.0.r13.0/compiler.36424714_0"
        /*0030*/ 	.string	"-arch sm_100 -m 64 "



//--------------------- .note.nv.cuinfo           --------------------------
	.section	.note.nv.cuinfo,"",@"SHT_NOTE"
	.sectionflags	@"SHF_NOTE_NV_CUINFO"
        /*0018*/ 	.short	0x0002
        /*001a*/ 	.short	0x0064
        /*001c*/ 	.short	0x0082
	.zero		2


//--------------------- .nv.info                  --------------------------
	.section	.nv.info,"",@"SHT_CUDA_INFO"
	.align	4


	//----- nvinfo : EIATTR_REGCOUNT
	.align		4
        /*0000*/ 	.byte	0x04, 0x2f
        /*0002*/ 	.short	(.L_1 - .L_0)
	.align		4
.L_0:
        /*0004*/ 	.word	index@(_Z7acc_f32PKfS0_Pflllllllll)
        /*0008*/ 	.word	0x0000001e


	//----- nvinfo : EIATTR_FRAME_SIZE
	.align		4
.L_1:
        /*000c*/ 	.byte	0x04, 0x11
        /*000e*/ 	.short	(.L_3 - .L_2)
	.align		4
.L_2:
        /*0010*/ 	.word	index@($__internal_0_$__cuda_sm20_div_s64)
        /*0014*/ 	.word	0x00000000


	//----- nvinfo : EIATTR_FRAME_SIZE
	.align		4
.L_3:
        /*0018*/ 	.byte	0x04, 0x11
        /*001a*/ 	.short	(.L_5 - .L_4)
	.align		4
.L_4:
        /*001c*/ 	.word	index@(_Z7acc_f32PKfS0_Pflllllllll)
        /*0020*/ 	.word	0x00000000


	//----- nvinfo : EIATTR_MIN_STACK_SIZE
	.align		4
.L_5:
        /*0024*/ 	.byte	0x04, 0x12
        /*0026*/ 	.short	(.L_7 - .L_6)
	.align		4
.L_6:
        /*0028*/ 	.word	index@(_Z7acc_f32PKfS0_Pflllllllll)
        /*002c*/ 	.word	0x00000000
.L_7:


//--------------------- .nv.compat                --------------------------
	.section	.nv.compat,"",@"SHT_CUDA_COMPAT_INFO"
	.align	4
        /*0000*/ 	.byte	0x02, 0x09, 0x00, 0x00, 0x02, 0x02, 0x01, 0x00, 0x02, 0x05, 0x05, 0x00, 0x03, 0x07, 0x01, 0x01
        /*0010*/ 	.byte	0x02, 0x03, 0x00, 0x00, 0x02, 0x06, 0x01, 0x00, 0x04, 0x0b, 0x08, 0x00, 0x09, 0x00, 0x00, 0x00
        /*0020*/ 	.byte	0x00, 0x00, 0x00, 0x00


//--------------------- .nv.info._Z7acc_f32PKfS0_Pflllllllll --------------------------
	.section	.nv.info._Z7acc_f32PKfS0_Pflllllllll,"",@"SHT_CUDA_INFO"
	.sectionflags	@""
	.align	4


	//----- nvinfo : EIATTR_CUDA_API_VERSION
	.align		4
        /*0000*/ 	.byte	0x04, 0x37
        /*0002*/ 	.short	(.L_9 - .L_8)
.L_8:
        /*0004*/ 	.word	0x00000082


	//----- nvinfo : EIATTR_KPARAM_INFO
	.align		4
.L_9:
        /*0008*/ 	.byte	0x04, 0x17
        /*000a*/ 	.short	(.L_11 - .L_10)
.L_10:
        /*000c*/ 	.word	0x00000000
        /*0010*/ 	.short	0x000b
        /*0012*/ 	.short	0x0058
        /*0014*/ 	.byte	0x00, 0xf0, 0x21, 0x00


	//----- nvinfo : EIATTR_KPARAM_INFO
	.align		4
.L_11:
        /*0018*/ 	.byte	0x04, 0x17
        /*001a*/ 	.short	(.L_13 - .L_12)
.L_12:
        /*001c*/ 	.word	0x00000000
        /*0020*/ 	.short	0x000a
        /*0022*/ 	.short	0x0050
        /*0024*/ 	.byte	0x00, 0xf0, 0x21, 0x00


	//----- nvinfo : EIATTR_KPARAM_INFO
	.align		4
.L_13:
        /*0028*/ 	.byte	0x04, 0x17
        /*002a*/ 	.short	(.L_15 - .L_14)
.L_14:
        /*002c*/ 	.word	0x00000000
        /*0030*/ 	.short	0x0009
        /*0032*/ 	.short	0x0048
        /*0034*/ 	.byte	0x00, 0xf0, 0x21, 0x00


	//----- nvinfo : EIATTR_KPARAM_INFO
	.align		4
.L_15:
        /*0038*/ 	.byte	0x04, 0x17
        /*003a*/ 	.short	(.L_17 - .L_16)
.L_16:
        /*003c*/ 	.word	0x00000000
        /*0040*/ 	.short	0x0008
        /*0042*/ 	.short	0x0040
        /*0044*/ 	.byte	0x00, 0xf0, 0x21, 0x00


	//----- nvinfo : EIATTR_KPARAM_INFO
	.align		4
.L_17:
        /*0048*/ 	.byte	0x04, 0x17
        /*004a*/ 	.short	(.L_19 - .L_18)
.L_18:
        /*004c*/ 	.word	0x00000000
        /*0050*/ 	.short	0x0007
        /*0052*/ 	.short	0x0038
        /*0054*/ 	.byte	0x00, 0xf0, 0x21, 0x00


	//----- nvinfo : EIATTR_KPARAM_INFO
	.align		4
.L_19:
        /*0058*/ 	.byte	0x04, 0x17
        /*005a*/ 	.short	(.L_21 - .L_20)
.L_20:
        /*005c*/ 	.word	0x00000000
        /*0060*/ 	.short	0x0006
        /*0062*/ 	.short	0x0030
        /*0064*/ 	.byte	0x00, 0xf0, 0x21, 0x00


	//----- nvinfo : EIATTR_KPARAM_INFO
	.align		4
.L_21:
        /*0068*/ 	.byte	0x04, 0x17
        /*006a*/ 	.short	(.L_23 - .L_22)
.L_22:
        /*006c*/ 	.word	0x00000000
        /*0070*/ 	.short	0x0005
        /*0072*/ 	.short	0x0028
        /*0074*/ 	.byte	0x00, 0xf0, 0x21, 0x00


	//----- nvinfo : EIATTR_KPARAM_INFO
	.align		4
.L_23:
        /*0078*/ 	.byte	0x04, 0x17
        /*007a*/ 	.short	(.L_25 - .L_24)
.L_24:
        /*007c*/ 	.word	0x00000000
        /*0080*/ 	.short	0x0004
        /*0082*/ 	.short	0x0020
        /*0084*/ 	.byte	0x00, 0xf0, 0x21, 0x00


	//----- nvinfo : EIATTR_KPARAM_INFO
	.align		4
.L_25:
        /*0088*/ 	.byte	0x04, 0x17
        /*008a*/ 	.short	(.L_27 - .L_26)
.L_26:
        /*008c*/ 	.word	0x00000000
        /*0090*/ 	.short	0x0003
        /*0092*/ 	.short	0x0018
        /*0094*/ 	.byte	0x00, 0xf0, 0x21, 0x00


	//----- nvinfo : EIATTR_KPARAM_INFO
	.align		4
.L_27:
        /*0098*/ 	.byte	0x04, 0x17
        /*009a*/ 	.short	(.L_29 - .L_28)
.L_28:
        /*009c*/ 	.word	0x00000000
        /*00a0*/ 	.short	0x0002
        /*00a2*/ 	.short	0x0010
        /*00a4*/ 	.byte	0x00, 0xf5, 0x21, 0x00


	//----- nvinfo : EIATTR_KPARAM_INFO
	.align		4
.L_29:
        /*00a8*/ 	.byte	0x04, 0x17
        /*00aa*/ 	.short	(.L_31 - .L_30)
.L_30:
        /*00ac*/ 	.word	0x00000000
        /*00b0*/ 	.short	0x0001
        /*00b2*/ 	.short	0x0008
        /*00b4*/ 	.byte	0x00, 0xf5, 0x21, 0x00


	//----- nvinfo : EIATTR_KPARAM_INFO
	.align		4
.L_31:
        /*00b8*/ 	.byte	0x04, 0x17
        /*00ba*/ 	.short	(.L_33 - .L_32)
.L_32:
        /*00bc*/ 	.word	0x00000000
        /*00c0*/ 	.short	0x0000
        /*00c2*/ 	.short	0x0000
        /*00c4*/ 	.byte	0x00, 0xf5, 0x21, 0x00


	//----- nvinfo : EIATTR_SPARSE_MMA_MASK
	.align		4
.L_33:
        /*00c8*/ 	.byte	0x03, 0x50
        /*00ca*/ 	.short	0x0000


	//----- nvinfo : EIATTR_MAXREG_COUNT
	.align		4
        /*00cc*/ 	.byte	0x03, 0x1b
        /*00ce*/ 	.short	0x00ff


	//----- nvinfo : EIATTR_MERCURY_ISA_VERSION
	.align		4
        /*00d0*/ 	.byte	0x03, 0x5f
        /*00d2*/ 	.short	0x0101


	//----- nvinfo : EIATTR_VRC_CTA_INIT_COUNT
	.align		4
        /*00d4*/ 	.byte	0x02, 0x4a
	.zero		1
	.zero		1


	//----- nvinfo : EIATTR_EXIT_INSTR_OFFSETS
	.align		4
        /*00d8*/ 	.byte	0x04, 0x1c
        /*00da*/ 	.short	(.L_35 - .L_34)


	//   ....[0]....
.L_34:
        /*00dc*/ 	.word	0x00000080


	//   ....[1]....
        /*00e0*/ 	.word	0x00000ba0


	//----- nvinfo : EIATTR_CRS_STACK_SIZE
	.align		4
.L_35:
        /*00e4*/ 	.byte	0x04, 0x1e
        /*00e6*/ 	.short	(.L_37 - .L_36)
.L_36:
        /*00e8*/ 	.word	0x00000000


	//----- nvinfo : EIATTR_CBANK_PARAM_SIZE
	.align		4
.L_37:
        /*00ec*/ 	.byte	0x03, 0x19
        /*00ee*/ 	.short	0x0060


	//----- nvinfo : EIATTR_PARAM_CBANK
	.align		4
        /*00f0*/ 	.byte	0x04, 0x0a
        /*00f2*/ 	.short	(.L_39 - .L_38)
	.align		4
.L_38:
        /*00f4*/ 	.word	index@(.nv.constant0._Z7acc_f32PKfS0_Pflllllllll)
        /*00f8*/ 	.short	0x0380
        /*00fa*/ 	.short	0x0060


	//----- nvinfo : EIATTR_SW_WAR
	.align		4
.L_39:
        /*00fc*/ 	.byte	0x04, 0x36
        /*00fe*/ 	.short	(.L_41 - .L_40)
.L_40:
        /*0100*/ 	.word	0x00000008
.L_41:


//--------------------- .nv.callgraph             --------------------------
	.section	.nv.callgraph,"",@"SHT_CUDA_CALLGRAPH"
	.align	4
	.sectionentsize	8
	.align		4
        /*0000*/ 	.word	0x00000000
	.align		4
        /*0004*/ 	.word	0xffffffff
	.align		4
        /*0008*/ 	.word	0x00000000
	.align		4
        /*000c*/ 	.word	0xfffffffe
	.align		4
        /*0010*/ 	.word	0x00000000
	.align		4
        /*0014*/ 	.word	0xfffffffd
	.align		4
        /*0018*/ 	.word	0x00000000
	.align		4
        /*001c*/ 	.word	0xfffffffc


//--------------------- .text._Z7acc_f32PKfS0_Pflllllllll --------------------------
	.section	.text._Z7acc_f32PKfS0_Pflllllllll,"ax",@progbits
	.align	128
.text._Z7acc_f32PKfS0_Pflllllllll:
        .type           _Z7acc_f32PKfS0_Pflllllllll,@function
        .size           _Z7acc_f32PKfS0_Pflllllllll,(.L_x_12 - _Z7acc_f32PKfS0_Pflllllllll)
        .other          _Z7acc_f32PKfS0_Pflllllllll,@"STO_CUDA_ENTRY STV_DEFAULT"
_Z7acc_f32PKfS0_Pflllllllll:
[----:B------:R-:W-:Y:S01]  /*0000*/  LDC R1, c[0x0][0x37c] ;  /* 0x0000df00ff017b82 */ /* 0x000fe20000000800 */
[----:B------:R-:W0:Y:S01]  /*0010*/  S2R R5, SR_CTAID.X ;  /* 0x0000000000057919 */ /* 0x000e220000002500 */
[----:B------:R-:W0:Y:S01]  /*0020*/  LDCU UR4, c[0x0][0x360] ;  /* 0x00006c00ff0477ac */ /* 0x000e220008000800 */
[----:B------:R-:W0:Y:S01]  /*0030*/  S2R R0, SR_TID.X ;  /* 0x0000000000007919 */ /* 0x000e220000002100 */
[----:B------:R-:W1:Y:S01]  /*0040*/  LDCU.64 UR6, c[0x0][0x398] ;  /* 0x00007300ff0677ac */ /* 0x000e620008000a00 */
[----:B0-----:R-:W-:-:S05]  /*0050*/  IMAD R5, R5, UR4, R0 ;  /* 0x0000000405057c24 */ /* 0x001fca000f8e0200 */
[----:B-1----:R-:W-:-:S04]  /*0060*/  ISETP.GE.U32.AND P0, PT, R5, UR6, PT ;  /* 0x0000000605007c0c */ /* 0x002fc8000bf06070 */
[----:B------:R-:W-:-:S13]  /*0070*/  ISETP.GE.AND.EX P0, PT, RZ, UR7, PT, P0 ;  /* 0x00000007ff007c0c */ /* 0x000fda000bf06300 */
[----:B------:R-:W-:Y:S05]  /*0080*/  @P0 EXIT ;  /* 0x000000000000094d */ /* 0x000fea0003800000 */
[----:B------:R-:W0:Y:S01]  /*0090*/  LDCU.64 UR4, c[0x0][0x3d8] ;  /* 0x00007b00ff0477ac */ /* 0x000e220008000a00 */
[----:B------:R-:W-:Y:S01]  /*00a0*/  BSSY.RECONVERGENT B0, `(.L_x_0) ;  /* 0x0000025000007945 */ /* 0x000fe20003800200 */
[----:B------:R-:W1:Y:S01]  /*00b0*/  LDCU UR6, c[0x0][0x3d4] ;  /* 0x00007a80ff0677ac */ /* 0x000e620008000800 */
[----:B0-----:R-:W-:-:S05]  /*00c0*/  IADD3 R8, P0, PT, R5, -UR4, RZ ;  /* 0x8000000405087c10 */ /* 0x001fca000ff1e0ff */
[----:B------:R-:W-:-:S05]  /*00d0*/  IMAD.X R9, RZ, RZ, ~UR5, P0 ;  /* 0x80000005ff097e24 */ /* 0x000fca00080e06ff */
[----:B-1----:R-:W-:-:S04]  /*00e0*/  LOP3.LUT R0, R9, UR6, RZ, 0xfc, !PT ;  /* 0x0000000609007c12 */ /* 0x002fc8000f8efcff */
[----:B------:R-:W-:-:S13]  /*00f0*/  ISETP.NE.U32.AND P0, PT, R0, RZ, PT ;  /* 0x000000ff0000720c */ /* 0x000fda0003f05070 */
[----:B------:R-:W-:Y:S05]  /*0100*/  @P0 BRA `(.L_x_1) ;  /* 0x0000000000540947 */ /* 0x000fea0003800000 */
[----:B------:R-:W0:Y:S01]  /*0110*/  LDCU UR4, c[0x0][0x3d0] ;  /* 0x00007a00ff0477ac */ /* 0x000e220008000800 */
[----:B------:R-:W-:Y:S01]  /*0120*/  HFMA2 R11, -RZ, RZ, 0, 0 ;  /* 0x00000000ff0b7431 */ /* 0x000fe200000001ff */
[----:B0-----:R-:W0:Y:S01]  /*0130*/  I2F.U32.RP R0, UR4 ;  /* 0x0000000400007d06 */ /* 0x001e220008209000 */
[----:B------:R-:W-:-:S07]  /*0140*/  ISETP.NE.U32.AND P2, PT, RZ, UR4, PT ;  /* 0x00000004ff007c0c */ /* 0x000fce000bf45070 */
[----:B0-----:R-:W0:Y:S02]  /*0150*/  MUFU.RCP R0, R0 ;  /* 0x0000000000007308 */ /* 0x001e240000001000 */
[----:B0-----:R-:W-:-:S06]  /*0160*/  VIADD R2, R0, 0xffffffe ;  /* 0x0ffffffe00027836 */ /* 0x001fcc0000000000 */
[----:B------:R0:W1:Y:S02]  /*0170*/  F2I.FTZ.U32.TRUNC.NTZ R3, R2 ;  /* 0x0000000200037305 */ /* 0x000064000021f000 */
[----:B0-----:R-:W-:Y:S01]  /*0180*/  IMAD.MOV.U32 R2, RZ, RZ, RZ ;  /* 0x000000ffff027224 */ /* 0x001fe200078e00ff */
[----:B-1----:R-:W-:-:S05]  /*0190*/  IADD3 R7, PT, PT, RZ, -R3, RZ ;  /* 0x80000003ff077210 */ /* 0x002fca0007ffe0ff */
[----:B------:R-:W-:-:S04]  /*01a0*/  IMAD R7, R7, UR4, RZ ;  /* 0x0000000407077c24 */ /* 0x000fc8000f8e02ff */
[----:B------:R-:W-:-:S06]  /*01b0*/  IMAD.HI.U32 R3, R3, R7, R2 ;  /* 0x0000000703037227 */ /* 0x000fcc00078e0002 */
[----:B------:R-:W-:-:S04]  /*01c0*/  IMAD.HI.U32 R10, R3, R8, RZ ;  /* 0x00000008030a7227 */ /* 0x000fc800078e00ff */
[----:B------:R-:W-:-:S04]  /*01d0*/  IMAD.MOV R3, RZ, RZ, -R10 ;  /* 0x000000ffff037224 */ /* 0x000fc800078e0a0a */
[----:B------:R-:W-:-:S05]  /*01e0*/  IMAD R3, R3, UR4, R8 ;  /* 0x0000000403037c24 */ /* 0x000fca000f8e0208 */
[----:B------:R-:W-:-:S13]  /*01f0*/  ISETP.GE.U32.AND P0, PT, R3, UR4, PT ;  /* 0x0000000403007c0c */ /* 0x000fda000bf06070 */
[----:B------:R-:W-:Y:S01]  /*0200*/  @P0 IADD3 R3, PT, PT, R3, -UR4, RZ ;  /* 0x8000000403030c10 */ /* 0x000fe2000fffe0ff */
[----:B------:R-:W-:-:S03]  /*0210*/  @P0 VIADD R10, R10, 0x1 ;  /* 0x000000010a0a0836 */ /* 0x000fc60000000000 */
[----:B------:R-:W-:-:S13]  /*0220*/  ISETP.GE.U32.AND P1, PT, R3, UR4, PT ;  /* 0x0000000403007c0c */ /* 0x000fda000bf26070 */
[----:B------:R-:W-:Y:S01]  /*0230*/  @P1 VIADD R10, R10, 0x1 ;  /* 0x000000010a0a1836 */ /* 0x000fe20000000000 */
[----:B------:R-:W-:Y:S01]  /*0240*/  @!P2 LOP3.LUT R10, RZ, UR4, RZ, 0x33, !PT ;  /* 0x00000004ff0aac12 */ /* 0x000fe2000f8e33ff */
[----:B------:R-:W-:Y:S06]  /*0250*/  BRA `(.L_x_2) ;  /* 0x0000000000247947 */ /* 0x000fec0003800000 */
.L_x_1:
[----:B------:R-:W0:Y:S01]  /*0260*/  LDCU.64 UR4, c[0x0][0x3d0] ;  /* 0x00007a00ff0477ac */ /* 0x000e220008000a00 */
[----:B------:R-:W-:Y:S01]  /*0270*/  IMAD.MOV.U32 R4, RZ, RZ, R8 ;  /* 0x000000ffff047224 */ /* 0x000fe200078e0008 */
[----:B------:R-:W-:Y:S01]  /*0280*/  MOV R6, 0x2d0 ;  /* 0x000002d000067802 */ /* 0x000fe20000000f00 */
[----:B------:R-:W-:Y:S02]  /*0290*/  IMAD.MOV.U32 R3, RZ, RZ, R9 ;  /* 0x000000ffff037224 */ /* 0x000fe400078e0009 */
[----:B0-----:R-:W-:Y:S01]  /*02a0*/  IMAD.U32 R2, RZ, RZ, UR4 ;  /* 0x00000004ff027e24 */ /* 0x001fe2000f8e00ff */
[----:B------:R-:W-:-:S07]  /*02b0*/  MOV R0, UR5 ;  /* 0x0000000500007c02 */ /* 0x000fce0008000f00 */
[----:B------:R-:W-:Y:S05]  /*02c0*/  CALL.REL.NOINC `($__internal_0_$__cuda_sm20_div_s64) ;  /* 0x0000000800387944 */ /* 0x000fea0003c00000 */
[----:B------:R-:W-:Y:S01]  /*02d0*/  IMAD.MOV.U32 R10, RZ, RZ, R2 ;  /* 0x000000ffff0a7224 */ /* 0x000fe200078e0002 */
[----:B------:R-:W-:-:S07]  /*02e0*/  MOV R11, R3 ;  /* 0x00000003000b7202 */ /* 0x000fce0000000f00 */
.L_x_2:
[----:B------:R-:W-:Y:S05]  /*02f0*/  BSYNC.RECONVERGENT B0 ;  /* 0x0000000000007941 */ /* 0x000fea0003800200 */
.L_x_0:
[----:B------:R-:W0:Y:S01]  /*0300*/  LDCU.64 UR6, c[0x0][0x3d0] ;  /* 0x00007a00ff0677ac */ /* 0x000e220008000a00 */
[----:B------:R-:W-:Y:S01]  /*0310*/  IADD3 R17, P0, PT, RZ, -R10, RZ ;  /* 0x8000000aff117210 */ /* 0x000fe20007f1e0ff */
[----:B------:R-:W-:Y:S01]  /*0320*/  BSSY.RECONVERGENT B0, `(.L_x_3) ;  /* 0x0000028000007945 */ /* 0x000fe20003800200 */
[----:B------:R-:W1:Y:S03]  /*0330*/  LDCU UR4, c[0x0][0x3cc] ;  /* 0x00007980ff0477ac */ /* 0x000e660008000800 */
[----:B------:R-:W-:-:S04]  /*0340*/  IMAD.X R0, RZ, RZ, ~R11, P0 ;  /* 0x000000ffff007224 */ /* 0x000fc800000e0e0b */
[----:B0-----:R-:W-:Y:S02]  /*0350*/  IMAD R0, R0, UR6, RZ ;  /* 0x0000000600007c24 */ /* 0x001fe4000f8e02ff */
[----:B------:R-:W-:-:S04]  /*0360*/  IMAD.WIDE.U32 R14, R17, UR6, R8 ;  /* 0x00000006110e7c25 */ /* 0x000fc8000f8e0008 */
[----:B------:R-:W-:-:S04]  /*0370*/  IMAD R17, R17, UR7, R0 ;  /* 0x0000000711117c24 */ /* 0x000fc8000f8e0200 */
[----:B------:R-:W-:-:S05]  /*0380*/  IMAD.IADD R17, R15, 0x1, R17 ;  /* 0x000000010f117824 */ /* 0x000fca00078e0211 */
[----:B-1----:R-:W-:-:S04]  /*0390*/  LOP3.LUT R0, R17, UR4, RZ, 0xfc, !PT ;  /* 0x0000000411007c12 */ /* 0x002fc8000f8efcff */
[----:B------:R-:W-:-:S13]  /*03a0*/  ISETP.NE.U32.AND P0, PT, R0, RZ, PT ;  /* 0x000000ff0000720c */ /* 0x000fda0003f05070 */
[----:B------:R-:W-:Y:S05]  /*03b0*/  @P0 BRA `(.L_x_4) ;  /* 0x0000000000540947 */ /* 0x000fea0003800000 */
[----:B------:R-:W0:Y:S01]  /*03c0*/  LDCU UR4, c[0x0][0x3c8] ;  /* 0x00007900ff0477ac */ /* 0x000e220008000800 */
[----:B------:R-:W-:Y:S01]  /*03d0*/  IMAD.MOV.U32 R13, RZ, RZ, RZ ;  /* 0x000000ffff0d7224 */ /* 0x000fe200078e00ff */
[----:B0-----:R-:W0:Y:S01]  /*03e0*/  I2F.U32.RP R0, UR4 ;  /* 0x0000000400007d06 */ /* 0x001e220008209000 */
[----:B------:R-:W-:-:S07]  /*03f0*/  ISETP.NE.U32.AND P2, PT, RZ, UR4, PT ;  /* 0x00000004ff007c0c */ /* 0x000fce000bf45070 */
[----:B0-----:R-:W0:Y:S02]  /*0400*/  MUFU.RCP R0, R0 ;  /* 0x0000000000007308 */ /* 0x001e240000001000 */
[----:B0-----:R-:W-:-:S06]  /*0410*/  IADD3 R2, PT, PT, R0, 0xffffffe, RZ ;  /* 0x0ffffffe00027810 */ /* 0x001fcc0007ffe0ff */
[----:B------:R0:W1:Y:S02]  /*0420*/  F2I.FTZ.U32.TRUNC.NTZ R3, R2 ;  /* 0x0000000200037305 */ /* 0x000064000021f000 */
[----:B0-----:R-:W-:Y:S02]  /*0430*/  IMAD.MOV.U32 R2, RZ, RZ, RZ ;  /* 0x000000ffff027224 */ /* 0x001fe400078e00ff */
[----:B-1----:R-:W-:-:S04]  /*0440*/  IMAD.MOV R7, RZ, RZ, -R3 ;  /* 0x000000ffff077224 */ /* 0x002fc800078e0a03 */
[----:B------:R-:W-:-:S04]  /*0450*/  IMAD R7, R7, UR4, RZ ;  /* 0x0000000407077c24 */ /* 0x000fc8000f8e02ff */
[----:B------:R-:W-:-:S06]  /*0460*/  IMAD.HI.U32 R3, R3, R7, R2 ;  /* 0x0000000703037227 */ /* 0x000fcc00078e0002 */
[----:B------:R-:W-:-:S05]  /*0470*/  IMAD.HI.U32 R12, R3, R14, RZ ;  /* 0x0000000e030c7227 */ /* 0x000fca00078e00ff */
[----:B------:R-:W-:-:S05]  /*0480*/  IADD3 R3, PT, PT, -R12, RZ, RZ ;  /* 0x000000ff0c037210 */ /* 0x000fca0007ffe1ff */
[----:B------:R-:W-:-:S05]  /*0490*/  IMAD R3, R3, UR4, R14 ;  /* 0x0000000403037c24 */ /* 0x000fca000f8e020e */
[----:B------:R-:W-:-:S13]  /*04a0*/  ISETP.GE.U32.AND P0, PT, R3, UR4, PT ;  /* 0x0000000403007c0c */ /* 0x000fda000bf06070 */
[----:B------:R-:W-:Y:S02]  /*04b0*/  @P0 VIADD R3, R3, -UR4 ;  /* 0x8000000403030c36 */ /* 0x000fe40008000000 */
[----:B------:R-:W-:-:S03]  /*04c0*/  @P0 VIADD R12, R12, 0x1 ;  /* 0x000000010c0c0836 */ /* 0x000fc60000000000 */
[----:B------:R-:W-:-:S13]  /*04d0*/  ISETP.GE.U32.AND P1, PT, R3, UR4, PT ;  /* 0x0000000403007c0c */ /* 0x000fda000bf26070 */
[----:B------:R-:W-:Y:S02]  /*04e0*/  @P1 IADD3 R12, PT, PT, R12, 0x1, RZ ;  /* 0x000000010c0c1810 */ /* 0x000fe40007ffe0ff */
[----:B------:R-:W-:Y:S01]  /*04f0*/  @!P2 LOP3.LUT R12, RZ, UR4, RZ, 0x33, !PT ;  /* 0x00000004ff0cac12 */ /* 0x000fe2000f8e33ff */
[----:B------:R-:W-:Y:S06]  /*0500*/  BRA `(.L_x_5) ;  /* 0x0000000000247947 */ /* 0x000fec0003800000 */
.L_x_4:
[----:B------:R-:W0:Y:S01]  /*0510*/  LDCU.64 UR4, c[0x0][0x3c8] ;  /* 0x00007900ff0477ac */ /* 0x000e220008000a00 */
[----:B------:R-:W-:Y:S01]  /*0520*/  IMAD.MOV.U32 R4, RZ, RZ, R14 ;  /* 0x000000ffff047224 */ /* 0x000fe200078e000e */
[----:B------:R-:W-:Y:S01]  /*0530*/  MOV R6, 0x580 ;  /* 0x0000058000067802 */ /* 0x000fe20000000f00 */
[----:B------:R-:W-:Y:S01]  /*0540*/  IMAD.MOV.U32 R3, RZ, RZ, R17 ;  /* 0x000000ffff037224 */ /* 0x000fe200078e0011 */
[----:B0-----:R-:W-:Y:S01]  /*0550*/  MOV R2, UR4 ;  /* 0x0000000400027c02 */ /* 0x001fe20008000f00 */
[----:B------:R-:W-:-:S07]  /*0560*/  IMAD.U32 R0, RZ, RZ, UR5 ;  /* 0x00000005ff007e24 */ /* 0x000fce000f8e00ff */
[----:B------:R-:W-:Y:S05]  /*0570*/  CALL.REL.NOINC `($__internal_0_$__cuda_sm20_div_s64) ;  /* 0x00000004008c7944 */ /* 0x000fea0003c00000 */
[----:B------:R-:W-:Y:S01]  /*0580*/  MOV R12, R2 ;  /* 0x00000002000c7202 */ /* 0x000fe20000000f00 */
[----:B------:R-:W-:-:S07]  /*0590*/  IMAD.MOV.U32 R13, RZ, RZ, R3 ;  /* 0x000000ffff0d7224 */ /* 0x000fce00078e0003 */
.L_x_5:
[----:B------:R-:W-:Y:S05]  /*05a0*/  BSYNC.RECONVERGENT B0 ;  /* 0x0000000000007941 */ /* 0x000fea0003800200 */
.L_x_3:
[----:B------:R-:W0:Y:S01]  /*05b0*/  LDCU.64 UR4, c[0x0][0x3c8] ;  /* 0x00007900ff0477ac */ /* 0x000e220008000a00 */
[----:B------:R-:W-:Y:S01]  /*05c0*/  IADD3 R3, P0, PT, RZ, -R12, RZ ;  /* 0x8000000cff037210 */ /* 0x000fe20007f1e0ff */
[----:B------:R-:W-:Y:S01]  /*05d0*/  BSSY.RECONVERGENT B0, `(.L_x_6) ;  /* 0x0000028000007945 */ /* 0x000fe20003800200 */
[----:B------:R-:W-:Y:S01]  /*05e0*/  MOV R16, R14 ;  /* 0x0000000e00107202 */ /* 0x000fe20000000f00 */
[----:B------:R-:W1:Y:S02]  /*05f0*/  LDCU UR6, c[0x0][0x3c4] ;  /* 0x00007880ff0677ac */ /* 0x000e640008000800 */
[----:B------:R-:W-:-:S04]  /*0600*/  IMAD.X R0, RZ, RZ, ~R13, P0 ;  /* 0x000000ffff007224 */ /* 0x000fc800000e0e0d */
[----:B0-----:R-:W-:Y:S02]  /*0610*/  IMAD R0, R0, UR4, RZ ;  /* 0x0000000400007c24 */ /* 0x001fe4000f8e02ff */
[----:B------:R-:W-:-:S04]  /*0620*/  IMAD.WIDE.U32 R14, R3, UR4, R16 ;  /* 0x00000004030e7c25 */ /* 0x000fc8000f8e0010 */
[----:B------:R-:W-:Y:S01]  /*0630*/  IMAD R17, R3, UR5, R0 ;  /* 0x0000000503117c24 */ /* 0x000fe2000f8e0200 */
[----:B------:R-:W0:Y:S03]  /*0640*/  LDCU.64 UR4, c[0x0][0x358] ;  /* 0x00006b00ff0477ac */ /* 0x000e260008000a00 */
[----:B------:R-:W-:-:S05]  /*0650*/  IMAD.IADD R17, R15, 0x1, R17 ;  /* 0x000000010f117824 */ /* 0x000fca00078e0211 */
[----:B-1----:R-:W-:-:S04]  /*0660*/  LOP3.LUT R0, R17, UR6, RZ, 0xfc, !PT ;  /* 0x0000000611007c12 */ /* 0x002fc8000f8efcff */
[----:B------:R-:W-:-:S13]  /*0670*/  ISETP.NE.U32.AND P0, PT, R0, RZ, PT ;  /* 0x000000ff0000720c */ /* 0x000fda0003f05070 */
[----:B0-----:R-:W-:Y:S05]  /*0680*/  @P0 BRA `(.L_x_7) ;  /* 0x0000000000540947 */ /* 0x001fea0003800000 */
[----:B------:R-:W0:Y:S02]  /*0690*/  LDCU UR6, c[0x0][0x3c0] ;  /* 0x00007800ff0677ac */ /* 0x000e240008000800 */
        /* <DEDUP_REMOVED lines=15> */
[----:B------:R-:W-:Y:S01]  /*0790*/  ISETP.GE.U32.AND P1, PT, R3, UR6, PT ;  /* 0x0000000603007c0c */ /* 0x000fe2000bf26070 */
[----:B------:R-:W-:-:S12]  /*07a0*/  HFMA2 R3, -RZ, RZ, 0, 0 ;  /* 0x00000000ff037431 */ /* 0x000fd800000001ff */
[----:B------:R-:W-:Y:S01]  /*07b0*/  @P1 VIADD R2, R2, 0x1 ;  /* 0x0000000102021836 */ /* 0x000fe20000000000 */
[----:B------:R-:W-:Y:S01]  /*07c0*/  @!P2 LOP3.LUT R2, RZ, UR6, RZ, 0x33, !PT ;  /* 0x00000006ff02ac12 */ /* 0x000fe2000f8e33ff */
[----:B------:R-:W-:Y:S06]  /*07d0*/  BRA `(.L_x_8) ;  /* 0x00000000001c7947 */ /* 0x000fec0003800000 */
.L_x_7:
[----:B------:R-:W0:Y:S01]  /*07e0*/  LDCU.64 UR6, c[0x0][0x3c0] ;  /* 0x00007800ff0677ac */ /* 0x000e220008000a00 */
[----:B------:R-:W-:Y:S01]  /*07f0*/  IMAD.MOV.U32 R4, RZ, RZ, R14 ;  /* 0x000000ffff047224 */ /* 0x000fe200078e000e */
[----:B------:R-:W-:Y:S01]  /*0800*/  MOV R6, 0x850 ;  /* 0x0000085000067802 */ /* 0x000fe20000000f00 */
[----:B------:R-:W-:Y:S02]  /*0810*/  IMAD.MOV.U32 R3, RZ, RZ, R17 ;  /* 0x000000ffff037224 */ /* 0x000fe400078e0011 */
[----:B0-----:R-:W-:Y:S01]  /*0820*/  IMAD.U32 R2, RZ, RZ, UR6 ;  /* 0x00000006ff027e24 */ /* 0x001fe2000f8e00ff */
[----:B------:R-:W-:-:S07]  /*0830*/  MOV R0, UR7 ;  /* 0x0000000700007c02 */ /* 0x000fce0008000f00 */
[----:B------:R-:W-:Y:S05]  /*0840*/  CALL.REL.NOINC `($__internal_0_$__cuda_sm20_div_s64) ;  /* 0x0000000000d87944 */ /* 0x000fea0003c00000 */
.L_x_8:
[----:B------:R-:W-:Y:S05]  /*0850*/  BSYNC.RECONVERGENT B0 ;  /* 0x0000000000007941 */ /* 0x000fea0003800200 */
.L_x_6:
[----:B------:R-:W0:Y:S01]  /*0860*/  LDCU.64 UR6, c[0x0][0x380] ;  /* 0x00007000ff0677ac */ /* 0x000e220008000a00 */
[----:B------:R-:W-:Y:S01]  /*0870*/  IMAD.SHL.U32 R0, R5, 0x4, RZ ;  /* 0x0000000405007824 */ /* 0x000fe200078e00ff */
[----:B------:R-:W-:Y:S01]  /*0880*/  SHF.R.U32.HI R5, RZ, 0x1e, R5 ;  /* 0x0000001eff057819 */ /* 0x000fe20000011605 */
[----:B------:R-:W1:Y:S01]  /*0890*/  LDCU.128 UR8, c[0x0][0x3a0] ;  /* 0x00007400ff0877ac */ /* 0x000e620008000c00 */
[----:B------:R-:W-:Y:S01]  /*08a0*/  IMAD.MOV.U32 R16, RZ, RZ, R14 ;  /* 0x000000ffff107224 */ /* 0x000fe200078e000e */
[----:B------:R-:W2:Y:S01]  /*08b0*/  LDCU.128 UR12, c[0x0][0x3b0] ;  /* 0x00007600ff0c77ac */ /* 0x000ea20008000c00 */
[----:B0-----:R-:W-:-:S04]  /*08c0*/  IADD3 R6, P0, PT, R0, UR6, RZ ;  /* 0x0000000600067c10 */ /* 0x001fc8000ff1e0ff */
[----:B------:R-:W-:Y:S01]  /*08d0*/  IADD3.X R7, PT, PT, R5, UR7, RZ, P0, !PT ;  /* 0x0000000705077c10 */ /* 0x000fe200087fe4ff */
[----:B------:R-:W0:Y:S01]  /*08e0*/  LDCU.64 UR6, c[0x0][0x3c0] ;  /* 0x00007800ff0677ac */ /* 0x000e220008000a00 */
[----:B------:R-:W-:-:S03]  /*08f0*/  IADD3 R15, P0, PT, RZ, -R2, RZ ;  /* 0x80000002ff0f7210 */ /* 0x000fc60007f1e0ff */
[----:B------:R3:W5:Y:S01]  /*0900*/  LDG.E R4, desc[UR4][R6.64] ;  /* 0x0000000406047981 */ /* 0x000762000c1e1900 */
[----:B------:R-:W-:Y:S01]  /*0910*/  IADD3.X R8, PT, PT, RZ, ~R3, RZ, P0, !PT ;  /* 0x80000003ff087210 */ /* 0x000fe200007fe4ff */
[----:B------:R-:W-:Y:S01]  /*0920*/  BSSY.RECONVERGENT B0, `(.L_x_9) ;  /* 0x0000023000007945 */ /* 0x000fe20003800200 */
[----:B-1----:R-:W-:Y:S02]  /*0930*/  ISETP.GE.U32.AND P1, PT, R2, UR10, PT ;  /* 0x0000000a02007c0c */ /* 0x002fe4000bf26070 */
[----:B--2---:R-:W-:Y:S01]  /*0940*/  ISETP.GE.U32.AND P2, PT, R10, UR14, PT ;  /* 0x0000000e0a007c0c */ /* 0x004fe2000bf46070 */
[----:B0-----:R-:W-:Y:S02]  /*0950*/  IMAD R8, R8, UR6, RZ ;  /* 0x0000000608087c24 */ /* 0x001fe4000f8e02ff */
[----:B------:R-:W-:-:S04]  /*0960*/  IMAD.WIDE.U32 R16, R15, UR6, R16 ;  /* 0x000000060f107c25 */ /* 0x000fc8000f8e0010 */
[----:B------:R-:W-:Y:S01]  /*0970*/  IMAD R15, R15, UR7, R8 ;  /* 0x000000070f0f7c24 */ /* 0x000fe2000f8e0208 */
[----:B------:R-:W-:-:S03]  /*0980*/  ISETP.GE.U32.AND P0, PT, R16, UR8, PT ;  /* 0x0000000810007c0c */ /* 0x000fc6000bf06070 */
[----:B---3--:R-:W-:-:S05]  /*0990*/  IMAD.IADD R7, R17, 0x1, R15 ;  /* 0x0000000111077824 */ /* 0x008fca00078e020f */
[----:B------:R-:W-:-:S04]  /*09a0*/  ISETP.GE.AND.EX P0, PT, R7, UR9, PT, P0 ;  /* 0x0000000907007c0c */ /* 0x000fc8000bf06300 */
[----:B------:R-:W-:Y:S02]  /*09b0*/  ISETP.GE.OR.EX P0, PT, R3, UR11, P0, P1 ;  /* 0x0000000b03007c0c */ /* 0x000fe40008706710 */
[----:B------:R-:W-:Y:S02]  /*09c0*/  ISETP.GE.U32.AND P1, PT, R12, UR12, PT ;  /* 0x0000000c0c007c0c */ /* 0x000fe4000bf26070 */
[----:B------:R-:W-:-:S04]  /*09d0*/  ISETP.LT.OR P0, PT, R9, RZ, P0 ;  /* 0x000000ff0900720c */ /* 0x000fc80000701670 */
[----:B------:R-:W-:-:S04]  /*09e0*/  ISETP.GE.OR.EX P0, PT, R13, UR13, P0, P1 ;  /* 0x0000000d0d007c0c */ /* 0x000fc80008706710 */
[----:B------:R-:W-:-:S13]  /*09f0*/  ISETP.GE.OR.EX P0, PT, R11, UR15, P0, P2 ;  /* 0x0000000f0b007c0c */ /* 0x000fda0008706720 */
[----:B------:R-:W-:Y:S05]  /*0a00*/  @P0 BRA `(.L_x_10) ;  /* 0x0000000000500947 */ /* 0x000fea0003800000 */
[----:B------:R-:W-:Y:S01]  /*0a10*/  MOV R8, R12 ;  /* 0x0000000c00087202 */ /* 0x000fe20000000f00 */
[----:B------:R-:W-:Y:S01]  /*0a20*/  IMAD R11, R11, UR12, RZ ;  /* 0x0000000c0b0b7c24 */ /* 0x000fe2000f8e02ff */
[----:B------:R-:W0:Y:S01]  /*0a30*/  LDCU.64 UR6, c[0x0][0x388] ;  /* 0x00007100ff0677ac */ /* 0x000e220008000a00 */
[----:B------:R-:W-:Y:S02]  /*0a40*/  IMAD.MOV.U32 R9, RZ, RZ, R13 ;  /* 0x000000ffff097224 */ /* 0x000fe400078e000d */
[C---:B------:R-:W-:Y:S02]  /*0a50*/  IMAD R11, R10.reuse, UR13, R11 ;  /* 0x0000000d0a0b7c24 */ /* 0x040fe4000f8e020b */
[----:B------:R-:W-:-:S04]  /*0a60*/  IMAD.WIDE.U32 R8, R10, UR12, R8 ;  /* 0x0000000c0a087c25 */ /* 0x000fc8000f8e0008 */
[----:B------:R-:W-:Y:S02]  /*0a70*/  IMAD.IADD R6, R9, 0x1, R11 ;  /* 0x0000000109067824 */ /* 0x000fe400078e020b */
[----:B------:R-:W-:-:S04]  /*0a80*/  IMAD.WIDE.U32 R2, R8, UR10, R2 ;  /* 0x0000000a08027c25 */ /* 0x000fc8000f8e0002 */
[----:B------:R-:W-:Y:S02]  /*0a90*/  IMAD R9, R6, UR10, RZ ;  /* 0x0000000a06097c24 */ /* 0x000fe4000f8e02ff */
[----:B------:R-:W-:Y:S02]  /*0aa0*/  IMAD.MOV.U32 R6, RZ, RZ, R16 ;  /* 0x000000ffff067224 */ /* 0x000fe400078e0010 */
[----:B------:R-:W-:Y:S02]  /*0ab0*/  IMAD R9, R8, UR11, R9 ;  /* 0x0000000b08097c24 */ /* 0x000fe4000f8e0209 */
[----:B------:R-:W-:-:S03]  /*0ac0*/  IMAD.WIDE.U32 R6, R2, UR8, R6 ;  /* 0x0000000802067c25 */ /* 0x000fc6000f8e0006 */
[----:B------:R-:W-:-:S05]  /*0ad0*/  IADD3 R3, PT, PT, R3, R9, RZ ;  /* 0x0000000903037210 */ /* 0x000fca0007ffe0ff */
[----:B------:R-:W-:-:S04]  /*0ae0*/  IMAD R3, R3, UR8, RZ ;  /* 0x0000000803037c24 */ /* 0x000fc8000f8e02ff */
[----:B------:R-:W-:Y:S01]  /*0af0*/  IMAD R3, R2, UR9, R3 ;  /* 0x0000000902037c24 */ /* 0x000fe2000f8e0203 */
[----:B0-----:R-:W-:-:S03]  /*0b00*/  LEA R2, P0, R6, UR6, 0x2 ;  /* 0x0000000606027c11 */ /* 0x001fc6000f8010ff */
[----:B------:R-:W-:-:S05]  /*0b10*/  IMAD.IADD R3, R7, 0x1, R3 ;  /* 0x0000000107037824 */ /* 0x000fca00078e0203 */
[----:B------:R-:W-:-:S06]  /*0b20*/  LEA.HI.X R3, R6, UR7, R3, 0x2, P0 ;  /* 0x0000000706037c11 */ /* 0x000fcc00080f1403 */
[----:B------:R-:W2:Y:S02]  /*0b30*/  LDG.E R3, desc[UR4][R2.64] ;  /* 0x0000000402037981 */ /* 0x000ea4000c1e1900 */
[----:B--2--5:R-:W-:-:S07]  /*0b40*/  FADD R4, R4, R3 ;  /* 0x0000000304047221 */ /* 0x024fce0000000000 */
.L_x_10:
[----:B------:R-:W-:Y:S05]  /*0b50*/  BSYNC.RECONVERGENT B0 ;  /* 0x0000000000007941 */ /* 0x000fea0003800200 */
.L_x_9:
[----:B------:R-:W0:Y:S02]  /*0b60*/  LDCU.64 UR6, c[0x0][0x390] ;  /* 0x00007200ff0677ac */ /* 0x000e240008000a00 */
[----:B0-----:R-:W-:-:S04]  /*0b70*/  IADD3 R2, P0, PT, R0, UR6, RZ ;  /* 0x0000000600027c10 */ /* 0x001fc8000ff1e0ff */
[----:B------:R-:W-:-:S05]  /*0b80*/  IADD3.X R3, PT, PT, R5, UR7, RZ, P0, !PT ;  /* 0x0000000705037c10 */ /* 0x000fca00087fe4ff */
[----:B-----5:R-:W-:Y:S01]  /*0b90*/  STG.E desc[UR4][R2.64], R4 ;  /* 0x0000000402007986 */ /* 0x020fe2000c101904 */
[----:B------:R-:W-:Y:S05]  /*0ba0*/  EXIT ;  /* 0x000000000000794d */ /* 0x000fea0003800000 */
        .weak           $__internal_0_$__cuda_sm20_div_s64
        .type           $__internal_0_$__cuda_sm20_div_s64,@function
        .size           $__internal_0_$__cuda_sm20_div_s64,(.L_x_12 - $__internal_0_$__cuda_sm20_div_s64)
$__internal_0_$__cuda_sm20_div_s64:
[----:B------:R-:W-:Y:S02]  /*0bb0*/  IADD3 R21, P1, PT, RZ, -R2, RZ ;  /* 0x80000002ff157210 */ /* 0x000fe40007f3e0ff */
[----:B------:R-:W-:Y:S02]  /*0bc0*/  ISETP.GE.AND P0, PT, R0, RZ, PT ;  /* 0x000000ff0000720c */ /* 0x000fe40003f06270 */
[----:B------:R-:W-:Y:S02]  /*0bd0*/  IADD3.X R7, PT, PT, RZ, ~R0, RZ, P1, !PT ;  /* 0x80000000ff077210 */ /* 0x000fe40000ffe4ff */
[----:B------:R-:W-:Y:S02]  /*0be0*/  SEL R20, R21, R2, !P0 ;  /* 0x0000000215147207 */ /* 0x000fe40004000000 */
[----:B------:R-:W-:Y:S02]  /*0bf0*/  SEL R21, R7, R0, !P0 ;  /* 0x0000000007157207 */ /* 0x000fe40004000000 */
[----:B------:R-:W-:-:S02]  /*0c00*/  ISETP.GE.AND P3, PT, R3, RZ, PT ;  /* 0x000000ff0300720c */ /* 0x000fc40003f66270 */
[----:B------:R-:W0:Y:S08]  /*0c10*/  I2F.U64.RP R24, R20 ;  /* 0x0000001400187312 */ /* 0x000e300000309000 */
[----:B0-----:R-:W0:Y:S02]  /*0c20*/  MUFU.RCP R24, R24 ;  /* 0x0000001800187308 */ /* 0x001e240000001000 */
[----:B0-----:R-:W-:-:S06]  /*0c30*/  VIADD R19, R24, 0x1ffffffe ;  /* 0x1ffffffe18137836 */ /* 0x001fcc0000000000 */
[----:B------:R-:W0:Y:S02]  /*0c40*/  F2I.U64.TRUNC R18, R19 ;  /* 0x0000001300127311 */ /* 0x000e24000020d800 */
[----:B0-----:R-:W-:-:S04]  /*0c50*/  IMAD.WIDE.U32 R22, R18, R20, RZ ;  /* 0x0000001412167225 */ /* 0x001fc800078e00ff */
[----:B------:R-:W-:Y:S01]  /*0c60*/  IMAD R23, R18, R21, R23 ;  /* 0x0000001512177224 */ /* 0x000fe200078e0217 */
[----:B------:R-:W-:-:S03]  /*0c70*/  IADD3 R7, P0, PT, RZ, -R22, RZ ;  /* 0x80000016ff077210 */ /* 0x000fc60007f1e0ff */
[----:B------:R-:W-:Y:S02]  /*0c80*/  IMAD R23, R19, R20, R23 ;  /* 0x0000001413177224 */ /* 0x000fe400078e0217 */
[----:B------:R-:W-:-:S04]  /*0c90*/  IMAD.HI.U32 R22, R18, R7, RZ ;  /* 0x0000000712167227 */ /* 0x000fc800078e00ff */
[----:B------:R-:W-:Y:S01]  /*0ca0*/  IMAD.X R25, RZ, RZ, ~R23, P0 ;  /* 0x000000ffff197224 */ /* 0x000fe200000e0e17 */
[----:B------:R-:W-:-:S03]  /*0cb0*/  MOV R23, R18 ;  /* 0x0000001200177202 */ /* 0x000fc60000000f00 */
[----:B------:R-:W-:-:S04]  /*0cc0*/  IMAD.WIDE.U32 R22, P0, R18, R25, R22 ;  /* 0x0000001912167225 */ /* 0x000fc80007800016 */
[C---:B------:R-:W-:Y:S02]  /*0cd0*/  IMAD R18, R19.reuse, R25, RZ ;  /* 0x0000001913127224 */ /* 0x040fe400078e02ff */
[----:B------:R-:W-:-:S04]  /*0ce0*/  IMAD.HI.U32 R23, P1, R19, R7, R22 ;  /* 0x0000000713177227 */ /* 0x000fc80007820016 */
[----:B------:R-:W-:Y:S01]  /*0cf0*/  IMAD.HI.U32 R7, R19, R25, RZ ;  /* 0x0000001913077227 */ /* 0x000fe200078e00ff */
[----:B------:R-:W-:Y:S02]  /*0d00*/  IADD3 R23, P2, PT, R18, R23, RZ ;  /* 0x0000001712177210 */ /* 0x000fe40007f5e0ff */
[----:B------:R-:W-:Y:S01]  /*0d10*/  IADD3 R25, P4, PT, RZ, -R4, RZ ;  /* 0x80000004ff197210 */ /* 0x000fe20007f9e0ff */
[----:B------:R-:W-:Y:S02]  /*0d20*/  IMAD.X R7, R7, 0x1, R19, P0 ;  /* 0x0000000107077824 */ /* 0x000fe400000e0613 */
[C---:B------:R-:W-:Y:S01]  /*0d30*/  IMAD.WIDE.U32 R18, R23.reuse, R20, RZ ;  /* 0x0000001417127225 */ /* 0x040fe200078e00ff */
[----:B------:R-:W-:Y:S02]  /*0d40*/  IADD3.X R24, PT, PT, RZ, ~R3, RZ, P4, !PT ;  /* 0x80000003ff187210 */ /* 0x000fe400027fe4ff */
[----:B------:R-:W-:Y:S01]  /*0d50*/  IADD3.X R7, PT, PT, RZ, RZ, R7, P2, P1 ;  /* 0x000000ffff077210 */ /* 0x000fe200017e2407 */
[----:B------:R-:W-:Y:S01]  /*0d60*/  IMAD R22, R23, R21, R19 ;  /* 0x0000001517167224 */ /* 0x000fe200078e0213 */
[----:B------:R-:W-:-:S03]  /*0d70*/  IADD3 R19, P0, PT, RZ, -R18, RZ ;  /* 0x80000012ff137210 */ /* 0x000fc60007f1e0ff */
[----:B------:R-:W-:Y:S02]  /*0d80*/  IMAD R18, R7, R20, R22 ;  /* 0x0000001407127224 */ /* 0x000fe400078e0216 */
[----:B------:R-:W-:-:S04]  /*0d90*/  IMAD.HI.U32 R22, R23, R19, RZ ;  /* 0x0000001317167227 */ /* 0x000fc800078e00ff */
[----:B------:R-:W-:-:S04]  /*0da0*/  IMAD.X R18, RZ, RZ, ~R18, P0 ;  /* 0x000000ffff127224 */ /* 0x000fc800000e0e12 */
[----:B------:R-:W-:-:S04]  /*0db0*/  IMAD.WIDE.U32 R22, P0, R23, R18, R22 ;  /* 0x0000001217167225 */ /* 0x000fc80007800016 */
[----:B------:R-:W-:Y:S01]  /*0dc0*/  IMAD.HI.U32 R22, P1, R7, R19, R22 ;  /* 0x0000001307167227 */ /* 0x000fe20007820016 */
[----:B------:R-:W-:-:S03]  /*0dd0*/  SEL R23, R25, R4, !P3 ;  /* 0x0000000419177207 */ /* 0x000fc60005800000 */
[CC--:B------:R-:W-:Y:S02]  /*0de0*/  IMAD R19, R7.reuse, R18.reuse, RZ ;  /* 0x0000001207137224 */ /* 0x0c0fe400078e02ff */
[----:B------:R-:W-:-:S03]  /*0df0*/  IMAD.HI.U32 R4, R7, R18, RZ ;  /* 0x0000001207047227 */ /* 0x000fc600078e00ff */
[----:B------:R-:W-:Y:S01]  /*0e00*/  IADD3 R22, P2, PT, R19, R22, RZ ;  /* 0x0000001613167210 */ /* 0x000fe20007f5e0ff */
[----:B------:R-:W-:Y:S01]  /*0e10*/  IMAD.X R4, R4, 0x1, R7, P0 ;  /* 0x0000000104047824 */ /* 0x000fe200000e0607 */
[----:B------:R-:W-:Y:S01]  /*0e20*/  SEL R7, R24, R3, !P3 ;  /* 0x0000000318077207 */ /* 0x000fe20005800000 */
[----:B------:R-:W-:Y:S02]  /*0e30*/  IMAD.MOV.U32 R19, RZ, RZ, RZ ;  /* 0x000000ffff137224 */ /* 0x000fe400078e00ff */
[----:B------:R-:W-:Y:S01]  /*0e40*/  IMAD.HI.U32 R18, R22, R23, RZ ;  /* 0x0000001716127227 */ /* 0x000fe200078e00ff */
[----:B------:R-:W-:-:S03]  /*0e50*/  IADD3.X R4, PT, PT, RZ, RZ, R4, P2, P1 ;  /* 0x000000ffff047210 */ /* 0x000fc600017e2404 */
[----:B------:R-:W-:-:S04]  /*0e60*/  IMAD.WIDE.U32 R18, R22, R7, R18 ;  /* 0x0000000716127225 */ /* 0x000fc800078e0012 */
[C---:B------:R-:W-:Y:S02]  /*0e70*/  IMAD R25, R4.reuse, R7, RZ ;  /* 0x0000000704197224 */ /* 0x040fe400078e02ff */
[----:B------:R-:W-:-:S04]  /*0e80*/  IMAD.HI.U32 R18, P0, R4, R23, R18 ;  /* 0x0000001704127227 */ /* 0x000fc80007800012 */
[----:B------:R-:W-:Y:S01]  /*0e90*/  IMAD.HI.U32 R27, R4, R7, RZ ;  /* 0x00000007041b7227 */ /* 0x000fe200078e00ff */
[----:B------:R-:W-:-:S04]  /*0ea0*/  IADD3 R25, P1, PT, R25, R18, RZ ;  /* 0x0000001219197210 */ /* 0x000fc80007f3e0ff */
[----:B------:R-:W-:Y:S01]  /*0eb0*/  IADD3.X R27, PT, PT, R27, RZ, RZ, P0, !PT ;  /* 0x000000ff1b1b7210 */ /* 0x000fe200007fe4ff */
[----:B------:R-:W-:-:S04]  /*0ec0*/  IMAD.WIDE.U32 R18, R25, R20, RZ ;  /* 0x0000001419127225 */ /* 0x000fc800078e00ff */
[----:B------:R-:W-:Y:S02]  /*0ed0*/  IMAD.X R27, RZ, RZ, R27, P1 ;  /* 0x000000ffff1b7224 */ /* 0x000fe400008e061b */
[----:B------:R-:W-:Y:S01]  /*0ee0*/  IMAD R4, R25, R21, R19 ;  /* 0x0000001519047224 */ /* 0x000fe200078e0213 */
[----:B------:R-:W-:-:S03]  /*0ef0*/  IADD3 R19, P1, PT, -R18, R23, RZ ;  /* 0x0000001712137210 */ /* 0x000fc60007f3e1ff */
[-C--:B------:R-:W-:Y:S01]  /*0f00*/  IMAD R4, R27, R20.reuse, R4 ;  /* 0x000000141b047224 */ /* 0x080fe200078e0204 */
[----:B------:R-:W-:-:S03]  /*0f10*/  ISETP.GE.U32.AND P0, PT, R19, R20, PT ;  /* 0x000000141300720c */ /* 0x000fc60003f06070 */
[----:B------:R-:W-:Y:S01]  /*0f20*/  IMAD.X R7, R7, 0x1, ~R4, P1 ;  /* 0x0000000107077824 */ /* 0x000fe200008e0e04 */
[----:B------:R-:W-:Y:S02]  /*0f30*/  IADD3 R18, P1, PT, R19, -R20, RZ ;  /* 0x8000001413127210 */ /* 0x000fe40007f3e0ff */
[----:B------:R-:W-:Y:S02]  /*0f40*/  IADD3 R4, P2, PT, R25, 0x1, RZ ;  /* 0x0000000119047810 */ /* 0x000fe40007f5e0ff */
[CC--:B------:R-:W-:Y:S02]  /*0f50*/  ISETP.GE.U32.AND.EX P0, PT, R7.reuse, R21.reuse, PT, P0 ;  /* 0x000000150700720c */ /* 0x0c0fe40003f06100 */
[----:B------:R-:W-:Y:S02]  /*0f60*/  IADD3.X R22, PT, PT, R7, ~R21, RZ, P1, !PT ;  /* 0x8000001507167210 */ /* 0x000fe40000ffe4ff */
[----:B------:R-:W-:Y:S01]  /*0f70*/  SEL R19, R18, R19, P0 ;  /* 0x0000001312137207 */ /* 0x000fe20000000000 */
[----:B------:R-:W-:Y:S01]  /*0f80*/  IMAD.X R18, RZ, RZ, R27, P2 ;  /* 0x000000ffff127224 */ /* 0x000fe200010e061b */
[----:B------:R-:W-:-:S02]  /*0f90*/  SEL R25, R4, R25, P0 ;  /* 0x0000001904197207 */ /* 0x000fc40000000000 */
[----:B------:R-:W-:Y:S02]  /*0fa0*/  SEL R7, R22, R7, P0 ;  /* 0x0000000716077207 */ /* 0x000fe40000000000 */
[----:B------:R-:W-:Y:S02]  /*0fb0*/  ISETP.GE.U32.AND P1, PT, R19, R20, PT ;  /* 0x000000141300720c */ /* 0x000fe40003f26070 */
[----:B------:R-:W-:Y:S02]  /*0fc0*/  SEL R18, R18, R27, P0 ;  /* 0x0000001b12127207 */ /* 0x000fe40000000000 */
[----:B------:R-:W-:Y:S02]  /*0fd0*/  IADD3 R4, P2, PT, R25, 0x1, RZ ;  /* 0x0000000119047810 */ /* 0x000fe40007f5e0ff */
[----:B------:R-:W-:Y:S02]  /*0fe0*/  ISETP.GE.U32.AND.EX P0, PT, R7, R21, PT, P1 ;  /* 0x000000150700720c */ /* 0x000fe40003f06110 */
[----:B------:R-:W-:-:S02]  /*0ff0*/  IADD3.X R7, PT, PT, RZ, R18, RZ, P2, !PT ;  /* 0x00000012ff077210 */ /* 0x000fc400017fe4ff */
[----:B------:R-:W-:Y:S02]  /*1000*/  SEL R4, R4, R25, P0 ;  /* 0x0000001904047207 */ /* 0x000fe40000000000 */
[----:B------:R-:W-:Y:S02]  /*1010*/  LOP3.LUT R19, R0, R3, RZ, 0x3c, !PT ;  /* 0x0000000300137212 */ /* 0x000fe400078e3cff */
[----:B------:R-:W-:Y:S02]  /*1020*/  SEL R3, R7, R18, P0 ;  /* 0x0000001207037207 */ /* 0x000fe40000000000 */
[-C--:B------:R-:W-:Y:S02]  /*1030*/  IADD3 R7, P2, PT, RZ, -R4.reuse, RZ ;  /* 0x80000004ff077210 */ /* 0x080fe40007f5e0ff */
[----:B------:R-:W-:Y:S02]  /*1040*/  ISETP.GE.AND P1, PT, R19, RZ, PT ;  /* 0x000000ff1300720c */ /* 0x000fe40003f26270 */
[----:B------:R-:W-:Y:S01]  /*1050*/  ISETP.NE.U32.AND P0, PT, R2, RZ, PT ;  /* 0x000000ff0200720c */ /* 0x000fe20003f05070 */
[----:B------:R-:W-:Y:S01]  /*1060*/  IMAD.X R18, RZ, RZ, ~R3, P2 ;  /* 0x000000ffff127224 */ /* 0x000fe200010e0e03 */
[----:B------:R-:W-:Y:S01]  /*1070*/  SEL R2, R7, R4, !P1 ;  /* 0x0000000407027207 */ /* 0x000fe20004800000 */
[----:B------:R-:W-:Y:S01]  /*1080*/  HFMA2 R7, -RZ, RZ, 0, 0 ;  /* 0x00000000ff077431 */ /* 0x000fe200000001ff */
[----:B------:R-:W-:-:S02]  /*1090*/  ISETP.NE.AND.EX P0, PT, R0, RZ, PT, P0 ;  /* 0x000000ff0000720c */ /* 0x000fc40003f05300 */
[----:B------:R-:W-:Y:S02]  /*10a0*/  SEL R3, R18, R3, !P1 ;  /* 0x0000000312037207 */ /* 0x000fe40004800000 */
[----:B------:R-:W-:Y:S02]  /*10b0*/  SEL R2, R2, 0xffffffff, P0 ;  /* 0xffffffff02027807 */ /* 0x000fe40000000000 */
[----:B------:R-:W-:Y:S01]  /*10c0*/  SEL R3, R3, 0xffffffff, P0 ;  /* 0xffffffff03037807 */ /* 0x000fe20000000000 */
[----:B------:R-:W-:Y:S06]  /*10d0*/  RET.REL.NODEC R6 `(_Z7acc_f32PKfS0_Pflllllllll) ;  /* 0xffffffec06c87950 */ /* 0x000fec0003c3ffff */
.L_x_11:
[----:B------:R-:W-:-:S00]  /*10e0*/  BRA `(.L_x_11) ;  /* 0xfffffffc00fc7947 */ /* 0x000fc0000383ffff */
[----:B------:R-:W-:-:S00]  /*10f0*/  NOP ;  /* 0x0000000000007918 */ /* 0x000fc00000000000 */
        /* <DEDUP_REMOVED lines=8> */
.L_x_12:


//--------------------- .nv.shared.reserved.0     --------------------------
	.section	.nv.shared.reserved.0,"aw",@nobits
	.weak		__nv_reservedSMEM_offset_0_alias
	.size		__nv_reservedSMEM_offset_0_alias, 0, 64
	.other		__nv_reservedSMEM_offset_0_alias,@"STO_CUDA_RESERVED_SHARED STV_DEFAULT"
__nv_reservedSMEM_offset_0_alias:
	.zero		0
	.zero		64


//--------------------- .nv.constant0._Z7acc_f32PKfS0_Pflllllllll --------------------------
	.section	.nv.constant0._Z7acc_f32PKfS0_Pflllllllll,"a",@progbits
	.sectionflags	@""
	.align	4
.nv.constant0._Z7acc_f32PKfS0_Pflllllllll:
	.zero		992


//--------------------- SYMBOLS --------------------------

	.type		.nv.reservedSmem.offset0,@object
	.size		.nv.reservedSmem.offset0,0x4
